//
// Generated by NVIDIA NVVM Compiler
//
// Compiler Build ID: CL-36424714
// Cuda compilation tools, release 13.0, V13.0.88
// Based on NVVM 20.0.0
//

.version 9.0
.target sm_100
.address_size 64

	// .globl	_Z11axpy_kernelifPfiiS_ii

.visible .entry _Z11axpy_kernelifPfiiS_ii(
	.param .u32 _Z11axpy_kernelifPfiiS_ii_param_0,
	.param .f32 _Z11axpy_kernelifPfiiS_ii_param_1,
	.param .u64 .ptr .align 1 _Z11axpy_kernelifPfiiS_ii_param_2,
	.param .u32 _Z11axpy_kernelifPfiiS_ii_param_3,
	.param .u32 _Z11axpy_kernelifPfiiS_ii_param_4,
	.param .u64 .ptr .align 1 _Z11axpy_kernelifPfiiS_ii_param_5,
	.param .u32 _Z11axpy_kernelifPfiiS_ii_param_6,
	.param .u32 _Z11axpy_kernelifPfiiS_ii_param_7
)
{
	.reg .pred 	%p<2>;
	.reg .b32 	%r<12>;
	.reg .b32 	%f<5>;
	.reg .b64 	%rd<9>;

	ld.param.u32 	%r6, [_Z11axpy_kernelifPfiiS_ii_param_0];
	ld.param.f32 	%f1, [_Z11axpy_kernelifPfiiS_ii_param_1];
	ld.param.u64 	%rd1, [_Z11axpy_kernelifPfiiS_ii_param_2];
	ld.param.u32 	%r2, [_Z11axpy_kernelifPfiiS_ii_param_3];
	ld.param.u32 	%r3, [_Z11axpy_kernelifPfiiS_ii_param_4];
	ld.param.u64 	%rd2, [_Z11axpy_kernelifPfiiS_ii_param_5];
	ld.param.u32 	%r4, [_Z11axpy_kernelifPfiiS_ii_param_6];
	ld.param.u32 	%r5, [_Z11axpy_kernelifPfiiS_ii_param_7];
	mov.u32 	%r7, %ctaid.x;
	mov.u32 	%r8, %ntid.x;
	mov.u32 	%r9, %tid.x;
	mad.lo.s32 	%r1, %r7, %r8, %r9;
	setp.ge.s32 	%p1, %r1, %r6;
	@%p1 bra 	$L__BB0_2;
	cvta.to.global.u64 	%rd3, %rd1;
	cvta.to.global.u64 	%rd4, %rd2;
	mad.lo.s32 	%r10, %r3, %r1, %r2;
	mul.wide.s32 	%rd5, %r10, 4;
	add.s64 	%rd6, %rd3, %rd5;
	ld.global.f32 	%f2, [%rd6];
	mad.lo.s32 	%r11, %r5, %r1, %r4;
	mul.wide.s32 	%rd7, %r11, 4;
	add.s64 	%rd8, %rd4, %rd7;
	ld.global.f32 	%f3, [%rd8];
	fma.rn.f32 	%f4, %f1, %f2, %f3;
	st.global.f32 	[%rd8], %f4;
$L__BB0_2:
	ret;

}


// ===== COMPILED SASS (sm_100) =====

	.target	sm_100

	.elftype	@"ET_EXEC"


//--------------------- .note.nv.tkinfo           --------------------------
	.section	.note.nv.tkinfo,"",@"SHT_NOTE"
	.sectionflags	@"SHF_NOTE_NV_TKINFO"
	.tkinfo
        /*0018*/ 	.word	0x00000002
        /*0030*/ 	.string	""
        /*0030*/ 	.string	"ptxas"
        /*0030*/ 	.string	"Cuda compilation tools, release 13.0, V13.0.88"
        /*0030*/ 	.string	"Build cuda_13.0.r13.0/compiler.36424714_0"
        /*0030*/ 	.string	"-arch sm_100 -m 64 "



//--------------------- .note.nv.cuinfo           --------------------------
	.section	.note.nv.cuinfo,"",@"SHT_NOTE"
	.sectionflags	@"SHF_NOTE_NV_CUINFO"
        /*0018*/ 	.short	0x0002
        /*001a*/ 	.short	0x0064
        /*001c*/ 	.short	0x0082
	.zero		2


//--------------------- .nv.info                  --------------------------
	.section	.nv.info,"",@"SHT_CUDA_INFO"
	.align	4


	//----- nvinfo : EIATTR_REGCOUNT
	.align		4
        /*0000*/ 	.byte	0x04, 0x2f
        /*0002*/ 	.short	(.L_1 - .L_0)
	.align		4
.L_0:
        /*0004*/ 	.word	index@(_Z11axpy_kernelifPfiiS_ii)
        /*0008*/ 	.word	0x0000000c


	//----- nvinfo : EIATTR_FRAME_SIZE
	.align		4
.L_1:
        /*000c*/ 	.byte	0x04, 0x11
        /*000e*/ 	.short	(.L_3 - .L_2)
	.align		4
.L_2:
        /*0010*/ 	.word	index@(_Z11axpy_kernelifPfiiS_ii)
        /*0014*/ 	.word	0x00000000


	//----- nvinfo : EIATTR_MIN_STACK_SIZE
	.align		4
.L_3:
        /*0018*/ 	.byte	0x04, 0x12
        /*001a*/ 	.short	(.L_5 - .L_4)
	.align		4
.L_4:
        /*001c*/ 	.word	index@(_Z11axpy_kernelifPfiiS_ii)
        /*0020*/ 	.word	0x00000000
.L_5:


//--------------------- .nv.compat                --------------------------
	.section	.nv.compat,"",@"SHT_CUDA_COMPAT_INFO"
	.align	4
        /*0000*/ 	.byte	0x02, 0x09, 0x00, 0x00, 0x02, 0x02, 0x01, 0x00, 0x02, 0x05, 0x05, 0x00, 0x03, 0x07, 0x01, 0x01
        /*0010*/ 	.byte	0x02, 0x03, 0x00, 0x00, 0x02, 0x06, 0x01, 0x00, 0x04, 0x0b, 0x08, 0x00, 0x09, 0x00, 0x00, 0x00
        /*0020*/ 	.byte	0x00, 0x00, 0x00, 0x00


//--------------------- .nv.info._Z11axpy_kernelifPfiiS_ii --------------------------
	.section	.nv.info._Z11axpy_kernelifPfiiS_ii,"",@"SHT_CUDA_INFO"
	.sectionflags	@""
	.align	4


	//----- nvinfo : EIATTR_CUDA_API_VERSION
	.align		4
        /*0000*/ 	.byte	0x04, 0x37
        /*0002*/ 	.short	(.L_7 - .L_6)
.L_6:
        /*0004*/ 	.word	0x00000082


	//----- nvinfo : EIATTR_KPARAM_INFO
	.align		4
.L_7:
        /*0008*/ 	.byte	0x04, 0x17
        /*000a*/ 	.short	(.L_9 - .L_8)
.L_8:
        /*000c*/ 	.word	0x00000000
        /*0010*/ 	.short	0x0007
        /*0012*/ 	.short	0x0024
        /*0014*/ 	.byte	0x00, 0xf0, 0x11, 0x00


	//----- nvinfo : EIATTR_KPARAM_INFO
	.align		4
.L_9:
        /*0018*/ 	.byte	0x04, 0x17
        /*001a*/ 	.short	(.L_11 - .L_10)
.L_10:
        /*001c*/ 	.word	0x00000000
        /*0020*/ 	.short	0x0006
        /*0022*/ 	.short	0x0020
        /*0024*/ 	.byte	0x00, 0xf0, 0x11, 0x00


	//----- nvinfo : EIATTR_KPARAM_INFO
	.align		4
.L_11:
        /*0028*/ 	.byte	0x04, 0x17
        /*002a*/ 	.short	(.L_13 - .L_12)
.L_12:
        /*002c*/ 	.word	0x00000000
        /*0030*/ 	.short	0x0005
        /*0032*/ 	.short	0x0018
        /*0034*/ 	.byte	0x00, 0xf5, 0x21, 0x00


	//----- nvinfo : EIATTR_KPARAM_INFO
	.align		4
.L_13:
        /*0038*/ 	.byte	0x04, 0x17
        /*003a*/ 	.short	(.L_15 - .L_14)
.L_14:
        /*003c*/ 	.word	0x00000000
        /*0040*/ 	.short	0x0004
        /*0042*/ 	.short	0x0014
        /*0044*/ 	.byte	0x00, 0xf0, 0x11, 0x00


	//----- nvinfo : EIATTR_KPARAM_INFO
	.align		4
.L_15:
        /*0048*/ 	.byte	0x04, 0x17
        /*004a*/ 	.short	(.L_17 - .L_16)
.L_16:
        /*004c*/ 	.word	0x00000000
        /*0050*/ 	.short	0x0003
        /*0052*/ 	.short	0x0010
        /*0054*/ 	.byte	0x00, 0xf0, 0x11, 0x00


	//----- nvinfo : EIATTR_KPARAM_INFO
	.align		4
.L_17:
        /*0058*/ 	.byte	0x04, 0x17
        /*005a*/ 	.short	(.L_19 - .L_18)
.L_18:
        /*005c*/ 	.word	0x00000000
        /*0060*/ 	.short	0x0002
        /*0062*/ 	.short	0x0008
        /*0064*/ 	.byte	0x00, 0xf5, 0x21, 0x00


	//----- nvinfo : EIATTR_KPARAM_INFO
	.align		4
.L_19:
        /*0068*/ 	.byte	0x04, 0x17
        /*006a*/ 	.short	(.L_21 - .L_20)
.L_20:
        /*006c*/ 	.word	0x00000000
        /*0070*/ 	.short	0x0001
        /*0072*/ 	.short	0x0004
        /*0074*/ 	.byte	0x00, 0xf0, 0x11, 0x00


	//----- nvinfo : EIATTR_KPARAM_INFO
	.align		4
.L_21:
        /*0078*/ 	.byte	0x04, 0x17
        /*007a*/ 	.short	(.L_23 - .L_22)
.L_22:
        /*007c*/ 	.word	0x00000000
        /*0080*/ 	.short	0x0000
        /*0082*/ 	.short	0x0000
        /*0084*/ 	.byte	0x00, 0xf0, 0x11, 0x00


	//----- nvinfo : EIATTR_SPARSE_MMA_MASK
	.align		4
.L_23:
        /*0088*/ 	.byte	0x03, 0x50
        /*008a*/ 	.short	0x0000


	//----- nvinfo : EIATTR_MAXREG_COUNT
	.align		4
        /*008c*/ 	.byte	0x03, 0x1b
        /*008e*/ 	.short	0x00ff


	//----- nvinfo : EIATTR_MERCURY_ISA_VERSION
	.align		4
        /*0090*/ 	.byte	0x03, 0x5f
        /*0092*/ 	.short	0x0101


	//----- nvinfo : EIATTR_VRC_CTA_INIT_COUNT
	.align		4
        /*0094*/ 	.byte	0x02, 0x4a
	.zero		1
	.zero		1


	//----- nvinfo : EIATTR_EXIT_INSTR_OFFSETS
	.align		4
        /*0098*/ 	.byte	0x04, 0x1c
        /*009a*/ 	.short	(.L_25 - .L_24)


	//   ....[0]....
.L_24:
        /*009c*/ 	.word	0x00000070


	//   ....[1]....
        /*00a0*/ 	.word	0x00000160


	//----- nvinfo : EIATTR_CBANK_PARAM_SIZE
	.align		4
.L_25:
        /*00a4*/ 	.byte	0x03, 0x19
        /*00a6*/ 	.short	0x0028


	//----- nvinfo : EIATTR_PARAM_CBANK
	.align		4
        /*00a8*/ 	.byte	0x04, 0x0a
        /*00aa*/ 	.short	(.L_27 - .L_26)
	.align		4
.L_26:
        /*00ac*/ 	.word	index@(.nv.constant0._Z11axpy_kernelifPfiiS_ii)
        /*00b0*/ 	.short	0x0380
        /*00b2*/ 	.short	0x0028


	//----- nvinfo : EIATTR_SW_WAR
	.align		4
.L_27:
        /*00b4*/ 	.byte	0x04, 0x36
        /*00b6*/ 	.short	(.L_29 - .L_28)
.L_28:
        /*00b8*/ 	.word	0x00000008
.L_29:


//--------------------- .nv.callgraph             --------------------------
	.section	.nv.callgraph,"",@"SHT_CUDA_CALLGRAPH"
	.align	4
	.sectionentsize	8
	.align		4
        /*0000*/ 	.word	0x00000000
	.align		4
        /*0004*/ 	.word	0xffffffff
	.align		4
        /*0008*/ 	.word	0x00000000
	.align		4
        /*000c*/ 	.word	0xfffffffe
	.align		4
        /*0010*/ 	.word	0x00000000
	.align		4
        /*0014*/ 	.word	0xfffffffd
	.align		4
        /*0018*/ 	.word	0x00000000
	.align		4
        /*001c*/ 	.word	0xfffffffc


//--------------------- .text._Z11axpy_kernelifPfiiS_ii --------------------------
	.section	.text._Z11axpy_kernelifPfiiS_ii,"ax",@progbits
	.align	128
        .global         _Z11axpy_kernelifPfiiS_ii
        .type           _Z11axpy_kernelifPfiiS_ii,@function
        .size           _Z11axpy_kernelifPfiiS_ii,(.L_x_1 - _Z11axpy_kernelifPfiiS_ii)
        .other          _Z11axpy_kernelifPfiiS_ii,@"STO_CUDA_ENTRY STV_DEFAULT"
_Z11axpy_kernelifPfiiS_ii:
.text._Z11axpy_kernelifPfiiS_ii:
[----:B------:R-:W-:Y:S01]  /*0000*/  LDC R1, c[0x0][0x37c] ;  /* 0x0000df00ff017b82 */ /* 0x000fe20000000800 */
[----:B------:R-:W0:Y:S07]  /*0010*/  S2R R3, SR_TID.X ;  /* 0x0000000000037919 */ /* 0x000e2e0000002100 */
[----:B------:R-:W0:Y:S01]  /*0020*/  S2UR UR4, SR_CTAID.X ;  /* 0x00000000000479c3 */ /* 0x000e220000002500 */
[----:B------:R-:W1:Y:S07]  /*0030*/  LDCU UR5, c[0x0][0x380] ;  /* 0x00007000ff0577ac */ /* 0x000e6e0008000800 */
[----:B------:R-:W0:Y:S02]  /*0040*/  LDC R0, c[0x0][0x360] ;  /* 0x0000d800ff007b82 */ /* 0x000e240000000800 */
[----:B0-----:R-:W-:-:S05]  /*0050*/  IMAD R0, R0, UR4, R3 ;  /* 0x0000000400007c24 */ /* 0x001fca000f8e0203 */
[----:B-1----:R-:W-:-:S13]  /*0060*/  ISETP.GE.AND P0, PT, R0, UR5, PT ;  /* 0x0000000500007c0c */ /* 0x002fda000bf06270 */
[----:B------:R-:W-:Y:S05]  /*0070*/  @P0 EXIT ;  /* 0x000000000000094d */ /* 0x000fea0003800000 */
[----:B------:R-:W0:Y:S01]  /*0080*/  LDC.64 R6, c[0x0][0x390] ;  /* 0x0000e400ff067b82 */ /* 0x000e220000000a00 */
[----:B------:R-:W1:Y:S01]  /*0090*/  LDCU.64 UR4, c[0x0][0x358] ;  /* 0x00006b00ff0477ac */ /* 0x000e620008000a00 */
[----:B------:R-:W2:Y:S06]  /*00a0*/  LDCU UR6, c[0x0][0x384] ;  /* 0x00007080ff0677ac */ /* 0x000eac0008000800 */
[----:B------:R-:W3:Y:S08]  /*00b0*/  LDC.64 R8, c[0x0][0x3a0] ;  /* 0x0000e800ff087b82 */ /* 0x000ef00000000a00 */
[----:B------:R-:W4:Y:S08]  /*00c0*/  LDC.64 R2, c[0x0][0x388] ;  /* 0x0000e200ff027b82 */ /* 0x000f300000000a00 */
[----:B------:R-:W5:Y:S01]  /*00d0*/  LDC.64 R4, c[0x0][0x398] ;  /* 0x0000e600ff047b82 */ /* 0x000f620000000a00 */
[----:B0-----:R-:W-:-:S02]  /*00e0*/  IMAD R7, R0, R7, R6 ;  /* 0x0000000700077224 */ /* 0x001fc400078e0206 */
[----:B---3--:R-:W-:Y:S02]  /*00f0*/  IMAD R9, R0, R9, R8 ;  /* 0x0000000900097224 */ /* 0x008fe400078e0208 */
[----:B----4-:R-:W-:-:S06]  /*0100*/  IMAD.WIDE R2, R7, 0x4, R2 ;  /* 0x0000000407027825 */ /* 0x010fcc00078e0202 */
[----:B-1----:R-:W2:Y:S01]  /*0110*/  LDG.E R2, desc[UR4][R2.64] ;  /* 0x0000000402027981 */ /* 0x002ea2000c1e1900 */
[----:B-----5:R-:W-:-:S05]  /*0120*/  IMAD.WIDE R4, R9, 0x4, R4 ;  /* 0x0000000409047825 */ /* 0x020fca00078e0204 */
[----:B------:R-:W2:Y:S02]  /*0130*/  LDG.E R7, desc[UR4][R4.64] ;  /* 0x0000000404077981 */ /* 0x000ea4000c1e1900 */
[----:B--2---:R-:W-:-:S05]  /*0140*/  FFMA R7, R2, UR6, R7 ;  /* 0x0000000602077c23 */ /* 0x004fca0008000007 */
[----:B------:R-:W-:Y:S01]  /*0150*/  STG.E desc[UR4][R4.64], R7 ;  /* 0x0000000704007986 */ /* 0x000fe2000c101904 */
[----:B------:R-:W-:Y:S05]  /*0160*/  EXIT ;  /* 0x000000000000794d */ /* 0x000fea0003800000 */
.L_x_0:
[----:B------:R-:W-:-:S00]  /*0170*/  BRA `(.L_x_0) ;  /* 0xfffffffc00fc7947 */ /* 0x000fc0000383ffff */
[----:B------:R-:W-:-:S00]  /*0180*/  NOP ;  /* 0x0000000000007918 */ /* 0x000fc00000000000 */
[----:B------:R-:W-:-:S00]  /*0190*/  NOP ;  /* 0x0000000000007918 */ /* 0x000fc00000000000 */
[----:B------:R-:W-:-:S00]  /*01a0*/  NOP ;  /* 0x0000000000007918 */ /* 0x000fc00000000000 */
[----:B------:R-:W-:-:S00]  /*01b0*/  NOP ;  /* 0x0000000000007918 */ /* 0x000fc00000000000 */
[----:B------:R-:W-:-:S00]  /*01c0*/  NOP ;  /* 0x0000000000007918 */ /* 0x000fc00000000000 */
[----:B------:R-:W-:-:S00]  /*01d0*/  NOP ;  /* 0x0000000000007918 */ /* 0x000fc00000000000 */
[----:B------:R-:W-:-:S00]  /*01e0*/  NOP ;  /* 0x0000000000007918 */ /* 0x000fc00000000000 */
[----:B------:R-:W-:-:S00]  /*01f0*/  NOP ;  /* 0x0000000000007918 */ /* 0x000fc00000000000 */
.L_x_1:


//--------------------- .nv.shared.reserved.0     --------------------------
	.section	.nv.shared.reserved.0,"aw",@nobits
	.weak		__nv_reservedSMEM_offset_0_alias
	.size		__nv_reservedSMEM_offset_0_alias, 0, 64
	.other		__nv_reservedSMEM_offset_0_alias,@"STO_CUDA_RESERVED_SHARED STV_DEFAULT"
__nv_reservedSMEM_offset_0_alias:
	.zero		0
	.zero		64


//--------------------- .nv.constant0._Z11axpy_kernelifPfiiS_ii --------------------------
	.section	.nv.constant0._Z11axpy_kernelifPfiiS_ii,"a",@progbits
	.sectionflags	@""
	.align	4
.nv.constant0._Z11axpy_kernelifPfiiS_ii:
	.zero		936


//--------------------- SYMBOLS --------------------------

	.type		.nv.reservedSmem.offset0,@object
	.size		.nv.reservedSmem.offset0,0x4
